//
// Generated by NVIDIA NVVM Compiler
//
// Compiler Build ID: CL-36424714
// Cuda compilation tools, release 13.0, V13.0.88
// Based on NVVM 20.0.0
//

.version 9.0
.target sm_100
.address_size 64

	// .globl	_Z4mmulILi8EEvPKdjS1_jPd

.visible .entry _Z4mmulILi8EEvPKdjS1_jPd(
	.param .u64 .ptr .align 1 _Z4mmulILi8EEvPKdjS1_jPd_param_0,
	.param .u32 _Z4mmulILi8EEvPKdjS1_jPd_param_1,
	.param .u64 .ptr .align 1 _Z4mmulILi8EEvPKdjS1_jPd_param_2,
	.param .u32 _Z4mmulILi8EEvPKdjS1_jPd_param_3,
	.param .u64 .ptr .align 1 _Z4mmulILi8EEvPKdjS1_jPd_param_4
)
{
	.reg .b32 	%r<21>;
	.reg .b64 	%rd<41>;
	.reg .b64 	%fd<25>;

	ld.param.u64 	%rd1, [_Z4mmulILi8EEvPKdjS1_jPd_param_0];
	ld.param.u32 	%r1, [_Z4mmulILi8EEvPKdjS1_jPd_param_1];
	ld.param.u64 	%rd2, [_Z4mmulILi8EEvPKdjS1_jPd_param_2];
	ld.param.u32 	%r2, [_Z4mmulILi8EEvPKdjS1_jPd_param_3];
	ld.param.u64 	%rd3, [_Z4mmulILi8EEvPKdjS1_jPd_param_4];
	mov.u32 	%r3, %tid.y;
	mul.lo.s32 	%r4, %r1, %r3;
	mov.u32 	%r5, %tid.x;
	cvta.to.global.u64 	%rd4, %rd1;
	cvta.to.global.u64 	%rd5, %rd2;
	mul.wide.u32 	%rd6, %r4, 8;
	add.s64 	%rd7, %rd4, %rd6;
	ld.global.f64 	%fd1, [%rd7];
	mul.wide.u32 	%rd8, %r5, 8;
	add.s64 	%rd9, %rd5, %rd8;
	ld.global.f64 	%fd2, [%rd9];
	fma.rn.f64 	%fd3, %fd1, %fd2, 0d0000000000000000;
	add.s32 	%r6, %r4, 1;
	mul.wide.u32 	%rd10, %r6, 8;
	add.s64 	%rd11, %rd4, %rd10;
	ld.global.f64 	%fd4, [%rd11];
	add.s32 	%r7, %r2, %r5;
	mul.wide.u32 	%rd12, %r7, 8;
	add.s64 	%rd13, %rd5, %rd12;
	ld.global.f64 	%fd5, [%rd13];
	fma.rn.f64 	%fd6, %fd4, %fd5, %fd3;
	add.s32 	%r8, %r4, 2;
	mul.wide.u32 	%rd14, %r8, 8;
	add.s64 	%rd15, %rd4, %rd14;
	ld.global.f64 	%fd7, [%rd15];
	add.s32 	%r9, %r7, %r2;
	mul.wide.u32 	%rd16, %r9, 8;
	add.s64 	%rd17, %rd5, %rd16;
	ld.global.f64 	%fd8, [%rd17];
	fma.rn.f64 	%fd9, %fd7, %fd8, %fd6;
	add.s32 	%r10, %r4, 3;
	mul.wide.u32 	%rd18, %r10, 8;
	add.s64 	%rd19, %rd4, %rd18;
	ld.global.f64 	%fd10, [%rd19];
	add.s32 	%r11, %r9, %r2;
	mul.wide.u32 	%rd20, %r11, 8;
	add.s64 	%rd21, %rd5, %rd20;
	ld.global.f64 	%fd11, [%rd21];
	fma.rn.f64 	%fd12, %fd10, %fd11, %fd9;
	add.s32 	%r12, %r4, 4;
	mul.wide.u32 	%rd22, %r12, 8;
	add.s64 	%rd23, %rd4, %rd22;
	ld.global.f64 	%fd13, [%rd23];
	add.s32 	%r13, %r11, %r2;
	mul.wide.u32 	%rd24, %r13, 8;
	add.s64 	%rd25, %rd5, %rd24;
	ld.global.f64 	%fd14, [%rd25];
	fma.rn.f64 	%fd15, %fd13, %fd14, %fd12;
	add.s32 	%r14, %r4, 5;
	mul.wide.u32 	%rd26, %r14, 8;
	add.s64 	%rd27, %rd4, %rd26;
	ld.global.f64 	%fd16, [%rd27];
	add.s32 	%r15, %r13, %r2;
	mul.wide.u32 	%rd28, %r15, 8;
	add.s64 	%rd29, %rd5, %rd28;
	ld.global.f64 	%fd17, [%rd29];
	fma.rn.f64 	%fd18, %fd16, %fd17, %fd15;
	add.s32 	%r16, %r4, 6;
	mul.wide.u32 	%rd30, %r16, 8;
	add.s64 	%rd31, %rd4, %rd30;
	ld.global.f64 	%fd19, [%rd31];
	add.s32 	%r17, %r15, %r2;
	mul.wide.u32 	%rd32, %r17, 8;
	add.s64 	%rd33, %rd5, %rd32;
	ld.global.f64 	%fd20, [%rd33];
	fma.rn.f64 	%fd21, %fd19, %fd20, %fd18;
	add.s32 	%r18, %r4, 7;
	mul.wide.u32 	%rd34, %r18, 8;
	add.s64 	%rd35, %rd4, %rd34;
	ld.global.f64 	%fd22, [%rd35];
	add.s32 	%r19, %r17, %r2;
	mul.wide.u32 	%rd36, %r19, 8;
	add.s64 	%rd37, %rd5, %rd36;
	ld.global.f64 	%fd23, [%rd37];
	fma.rn.f64 	%fd24, %fd22, %fd23, %fd21;
	cvta.to.global.u64 	%rd38, %rd3;
	mad.lo.s32 	%r20, %r2, %r3, %r5;
	mul.wide.u32 	%rd39, %r20, 8;
	add.s64 	%rd40, %rd38, %rd39;
	st.global.f64 	[%rd40], %fd24;
	ret;

}


// ===== COMPILED SASS (sm_100) =====

	.target	sm_100

	.elftype	@"ET_EXEC"


//--------------------- .note.nv.tkinfo           --------------------------
	.section	.note.nv.tkinfo,"",@"SHT_NOTE"
	.sectionflags	@"SHF_NOTE_NV_TKINFO"
	.tkinfo
        /*0018*/ 	.word	0x00000002
        /*0030*/ 	.string	""
        /*0030*/ 	.string	"ptxas"
        /*0030*/ 	.string	"Cuda compilation tools, release 13.0, V13.0.88"
        /*0030*/ 	.string	"Build cuda_13.0.r13.0/compiler.36424714_0"
        /*0030*/ 	.string	"-arch sm_100 -m 64 "



//--------------------- .note.nv.cuinfo           --------------------------
	.section	.note.nv.cuinfo,"",@"SHT_NOTE"
	.sectionflags	@"SHF_NOTE_NV_CUINFO"
        /*0018*/ 	.short	0x0002
        /*001a*/ 	.short	0x0064
        /*001c*/ 	.short	0x0082
	.zero		2


//--------------------- .nv.info                  --------------------------
	.section	.nv.info,"",@"SHT_CUDA_INFO"
	.align	4


	//----- nvinfo : EIATTR_REGCOUNT
	.align		4
        /*0000*/ 	.byte	0x04, 0x2f
        /*0002*/ 	.short	(.L_1 - .L_0)
	.align		4
.L_0:
        /*0004*/ 	.word	index@(_Z4mmulILi8EEvPKdjS1_jPd)
        /*0008*/ 	.word	0x00000020


	//----- nvinfo : EIATTR_FRAME_SIZE
	.align		4
.L_1:
        /*000c*/ 	.byte	0x04, 0x11
        /*000e*/ 	.short	(.L_3 - .L_2)
	.align		4
.L_2:
        /*0010*/ 	.word	index@(_Z4mmulILi8EEvPKdjS1_jPd)
        /*0014*/ 	.word	0x00000000


	//----- nvinfo : EIATTR_MIN_STACK_SIZE
	.align		4
.L_3:
        /*0018*/ 	.byte	0x04, 0x12
        /*001a*/ 	.short	(.L_5 - .L_4)
	.align		4
.L_4:
        /*001c*/ 	.word	index@(_Z4mmulILi8EEvPKdjS1_jPd)
        /*0020*/ 	.word	0x00000000
.L_5:


//--------------------- .nv.compat                --------------------------
	.section	.nv.compat,"",@"SHT_CUDA_COMPAT_INFO"
	.align	4
        /*0000*/ 	.byte	0x02, 0x09, 0x00, 0x00, 0x02, 0x02, 0x01, 0x00, 0x02, 0x05, 0x05, 0x00, 0x03, 0x07, 0x01, 0x01
        /*0010*/ 	.byte	0x02, 0x03, 0x00, 0x00, 0x02, 0x06, 0x01, 0x00, 0x04, 0x0b, 0x08, 0x00, 0x01, 0x00, 0x00, 0x00
        /*0020*/ 	.byte	0x00, 0x00, 0x00, 0x00


//--------------------- .nv.info._Z4mmulILi8EEvPKdjS1_jPd --------------------------
	.section	.nv.info._Z4mmulILi8EEvPKdjS1_jPd,"",@"SHT_CUDA_INFO"
	.sectionflags	@""
	.align	4


	//----- nvinfo : EIATTR_CUDA_API_VERSION
	.align		4
        /*0000*/ 	.byte	0x04, 0x37
        /*0002*/ 	.short	(.L_7 - .L_6)
.L_6:
        /*0004*/ 	.word	0x00000082


	//----- nvinfo : EIATTR_KPARAM_INFO
	.align		4
.L_7:
        /*0008*/ 	.byte	0x04, 0x17
        /*000a*/ 	.short	(.L_9 - .L_8)
.L_8:
        /*000c*/ 	.word	0x00000000
        /*0010*/ 	.short	0x0004
        /*0012*/ 	.short	0x0020
        /*0014*/ 	.byte	0x00, 0xf5, 0x21, 0x00


	//----- nvinfo : EIATTR_KPARAM_INFO
	.align		4
.L_9:
        /*0018*/ 	.byte	0x04, 0x17
        /*001a*/ 	.short	(.L_11 - .L_10)
.L_10:
        /*001c*/ 	.word	0x00000000
        /*0020*/ 	.short	0x0003
        /*0022*/ 	.short	0x0018
        /*0024*/ 	.byte	0x00, 0xf0, 0x11, 0x00


	//----- nvinfo : EIATTR_KPARAM_INFO
	.align		4
.L_11:
        /*0028*/ 	.byte	0x04, 0x17
        /*002a*/ 	.short	(.L_13 - .L_12)
.L_12:
        /*002c*/ 	.word	0x00000000
        /*0030*/ 	.short	0x0002
        /*0032*/ 	.short	0x0010
        /*0034*/ 	.byte	0x00, 0xf5, 0x21, 0x00


	//----- nvinfo : EIATTR_KPARAM_INFO
	.align		4
.L_13:
        /*0038*/ 	.byte	0x04, 0x17
        /*003a*/ 	.short	(.L_15 - .L_14)
.L_14:
        /*003c*/ 	.word	0x00000000
        /*0040*/ 	.short	0x0001
        /*0042*/ 	.short	0x0008
        /*0044*/ 	.byte	0x00, 0xf0, 0x11, 0x00


	//----- nvinfo : EIATTR_KPARAM_INFO
	.align		4
.L_15:
        /*0048*/ 	.byte	0x04, 0x17
        /*004a*/ 	.short	(.L_17 - .L_16)
.L_16:
        /*004c*/ 	.word	0x00000000
        /*0050*/ 	.short	0x0000
        /*0052*/ 	.short	0x0000
        /*0054*/ 	.byte	0x00, 0xf5, 0x21, 0x00


	//----- nvinfo : EIATTR_SPARSE_MMA_MASK
	.align		4
.L_17:
        /*0058*/ 	.byte	0x03, 0x50
        /*005a*/ 	.short	0x0000


	//----- nvinfo : EIATTR_MAXREG_COUNT
	.align		4
        /*005c*/ 	.byte	0x03, 0x1b
        /*005e*/ 	.short	0x00ff


	//----- nvinfo : EIATTR_MERCURY_ISA_VERSION
	.align		4
        /*0060*/ 	.byte	0x03, 0x5f
        /*0062*/ 	.short	0x0101


	//----- nvinfo : EIATTR_VRC_CTA_INIT_COUNT
	.align		4
        /*0064*/ 	.byte	0x02, 0x4a
	.zero		1
	.zero		1


	//----- nvinfo : EIATTR_EXIT_INSTR_OFFSETS
	.align		4
        /*0068*/ 	.byte	0x04, 0x1c
        /*006a*/ 	.short	(.L_19 - .L_18)


	//   ....[0]....
.L_18:
        /*006c*/ 	.word	0x00000430


	//----- nvinfo : EIATTR_CBANK_PARAM_SIZE
	.align		4
.L_19:
        /*0070*/ 	.byte	0x03, 0x19
        /*0072*/ 	.short	0x0028


	//----- nvinfo : EIATTR_PARAM_CBANK
	.align		4
        /*0074*/ 	.byte	0x04, 0x0a
        /*0076*/ 	.short	(.L_21 - .L_20)
	.align		4
.L_20:
        /*0078*/ 	.word	index@(.nv.constant0._Z4mmulILi8EEvPKdjS1_jPd)
        /*007c*/ 	.short	0x0380
        /*007e*/ 	.short	0x0028


	//----- nvinfo : EIATTR_SW_WAR
	.align		4
.L_21:
        /*0080*/ 	.byte	0x04, 0x36
        /*0082*/ 	.short	(.L_23 - .L_22)
.L_22:
        /*0084*/ 	.word	0x00000008
.L_23:


//--------------------- .nv.callgraph             --------------------------
	.section	.nv.callgraph,"",@"SHT_CUDA_CALLGRAPH"
	.align	4
	.sectionentsize	8
	.align		4
        /*0000*/ 	.word	0x00000000
	.align		4
        /*0004*/ 	.word	0xffffffff
	.align		4
        /*0008*/ 	.word	0x00000000
	.align		4
        /*000c*/ 	.word	0xfffffffe
	.align		4
        /*0010*/ 	.word	0x00000000
	.align		4
        /*0014*/ 	.word	0xfffffffd
	.align		4
        /*0018*/ 	.word	0x00000000
	.align		4
        /*001c*/ 	.word	0xfffffffc


//--------------------- .text._Z4mmulILi8EEvPKdjS1_jPd --------------------------
	.section	.text._Z4mmulILi8EEvPKdjS1_jPd,"ax",@progbits
	.align	128
        .global         _Z4mmulILi8EEvPKdjS1_jPd
        .type           _Z4mmulILi8EEvPKdjS1_jPd,@function
        .size           _Z4mmulILi8EEvPKdjS1_jPd,(.L_x_1 - _Z4mmulILi8EEvPKdjS1_jPd)
        .other          _Z4mmulILi8EEvPKdjS1_jPd,@"STO_CUDA_ENTRY STV_DEFAULT"
_Z4mmulILi8EEvPKdjS1_jPd:
.text._Z4mmulILi8EEvPKdjS1_jPd:
[----:B------:R-:W-:Y:S01]  /*0000*/  LDC R1, c[0x0][0x37c] ;  /* 0x0000df00ff017b82 */ /* 0x000fe20000000800 */
[----:B------:R-:W0:Y:S07]  /*0010*/  S2R R0, SR_TID.Y ;  /* 0x0000000000007919 */ /* 0x000e2e0000002200 */
[----:B------:R-:W1:Y:S01]  /*0020*/  LDC.64 R6, c[0x0][0x390] ;  /* 0x0000e400ff067b82 */ /* 0x000e620000000a00 */
[----:B------:R-:W0:Y:S01]  /*0030*/  LDCU UR6, c[0x0][0x388] ;  /* 0x00007100ff0677ac */ /* 0x000e220008000800 */
[----:B------:R-:W1:Y:S01]  /*0040*/  S2R R21, SR_TID.X ;  /* 0x0000000000157919 */ /* 0x000e620000002100 */
[----:B------:R-:W2:Y:S05]  /*0050*/  LDCU UR7, c[0x0][0x398] ;  /* 0x00007300ff0777ac */ /* 0x000eaa0008000800 */
[----:B------:R-:W3:Y:S01]  /*0060*/  LDC.64 R2, c[0x0][0x380] ;  /* 0x0000e000ff027b82 */ /* 0x000ee20000000a00 */
[----:B------:R-:W4:Y:S01]  /*0070*/  LDCU.64 UR4, c[0x0][0x358] ;  /* 0x00006b00ff0477ac */ /* 0x000f220008000a00 */
[----:B0-----:R-:W-:-:S02]  /*0080*/  IMAD R23, R0, UR6, RZ ;  /* 0x0000000600177c24 */ /* 0x001fc4000f8e02ff */
[C---:B-1----:R-:W-:Y:S01]  /*0090*/  IMAD.WIDE.U32 R18, R21.reuse, 0x8, R6 ;  /* 0x0000000815127825 */ /* 0x042fe200078e0006 */
[----:B--2---:R-:W-:Y:S02]  /*00a0*/  IADD3 R9, PT, PT, R21, UR7, RZ ;  /* 0x0000000715097c10 */ /* 0x004fe4000fffe0ff */
[C---:B------:R-:W-:Y:S01]  /*00b0*/  IADD3 R17, PT, PT, R23.reuse, 0x1, RZ ;  /* 0x0000000117117810 */ /* 0x040fe20007ffe0ff */
[----:B---3--:R-:W-:Y:S02]  /*00c0*/  IMAD.WIDE.U32 R4, R23, 0x8, R2 ;  /* 0x0000000817047825 */ /* 0x008fe400078e0002 */
[----:B----4-:R-:W2:Y:S02]  /*00d0*/  LDG.E.64 R18, desc[UR4][R18.64] ;  /* 0x0000000412127981 */ /* 0x010ea4000c1e1b00 */
[----:B------:R-:W-:Y:S02]  /*00e0*/  IMAD.WIDE.U32 R10, R9, 0x8, R6 ;  /* 0x00000008090a7825 */ /* 0x000fe400078e0006 */
[----:B------:R-:W2:Y:S01]  /*00f0*/  LDG.E.64 R4, desc[UR4][R4.64] ;  /* 0x0000000404047981 */ /* 0x000ea2000c1e1b00 */
[----:B------:R-:W-:Y:S01]  /*0100*/  IADD3 R13, PT, PT, R23, 0x2, RZ ;  /* 0x00000002170d7810 */ /* 0x000fe20007ffe0ff */
[--C-:B------:R-:W-:Y:S01]  /*0110*/  IMAD.WIDE.U32 R16, R17, 0x8, R2.reuse ;  /* 0x0000000811107825 */ /* 0x100fe200078e0002 */
[----:B------:R-:W-:Y:S01]  /*0120*/  IADD3 R9, PT, PT, R9, UR7, RZ ;  /* 0x0000000709097c10 */ /* 0x000fe2000fffe0ff */
[----:B------:R-:W3:Y:S02]  /*0130*/  LDG.E.64 R10, desc[UR4][R10.64] ;  /* 0x000000040a0a7981 */ /* 0x000ee4000c1e1b00 */
[----:B------:R-:W-:-:S02]  /*0140*/  IMAD.WIDE.U32 R12, R13, 0x8, R2 ;  /* 0x000000080d0c7825 */ /* 0x000fc400078e0002 */
[----:B------:R-:W3:Y:S02]  /*0150*/  LDG.E.64 R16, desc[UR4][R16.64] ;  /* 0x0000000410107981 */ /* 0x000ee4000c1e1b00 */
[----:B------:R-:W-:Y:S02]  /*0160*/  IMAD.WIDE.U32 R14, R9, 0x8, R6 ;  /* 0x00000008090e7825 */ /* 0x000fe400078e0006 */
[----:B------:R-:W4:Y:S04]  /*0170*/  LDG.E.64 R12, desc[UR4][R12.64] ;  /* 0x000000040c0c7981 */ /* 0x000f28000c1e1b00 */
[----:B------:R-:W4:Y:S01]  /*0180*/  LDG.E.64 R14, desc[UR4][R14.64] ;  /* 0x000000040e0e7981 */ /* 0x000f22000c1e1b00 */
[----:B------:R-:W-:Y:S02]  /*0190*/  IADD3 R25, PT, PT, R23, 0x3, RZ ;  /* 0x0000000317197810 */ /* 0x000fe40007ffe0ff */
[----:B------:R-:W-:-:S03]  /*01a0*/  IADD3 R27, PT, PT, R9, UR7, RZ ;  /* 0x00000007091b7c10 */ /* 0x000fc6000fffe0ff */
[----:B------:R-:W-:Y:S01]  /*01b0*/  IMAD.WIDE.U32 R8, R25, 0x8, R2 ;  /* 0x0000000819087825 */ /* 0x000fe200078e0002 */
[----:B------:R-:W-:-:S05]  /*01c0*/  IADD3 R25, PT, PT, R23, 0x4, RZ ;  /* 0x0000000417197810 */ /* 0x000fca0007ffe0ff */
[----:B------:R-:W5:Y:S01]  /*01d0*/  LDG.E.64 R8, desc[UR4][R8.64] ;  /* 0x0000000408087981 */ /* 0x000f62000c1e1b00 */
[----:B------:R-:W-:Y:S01]  /*01e0*/  IADD3 R29, PT, PT, R23, 0x6, RZ ;  /* 0x00000006171d7810 */ /* 0x000fe20007ffe0ff */
[----:B--2---:R-:W-:Y:S01]  /*01f0*/  DFMA R18, R4, R18, RZ ;  /* 0x000000120412722b */ /* 0x004fe200000000ff */
[C---:B------:R-:W-:Y:S01]  /*0200*/  IMAD.WIDE.U32 R4, R27.reuse, 0x8, R6 ;  /* 0x000000081b047825 */ /* 0x040fe200078e0006 */
[----:B------:R-:W-:-:S05]  /*0210*/  IADD3 R27, PT, PT, R27, UR7, RZ ;  /* 0x000000071b1b7c10 */ /* 0x000fca000fffe0ff */
[----:B------:R-:W5:Y:S01]  /*0220*/  LDG.E.64 R4, desc[UR4][R4.64] ;  /* 0x0000000404047981 */ /* 0x000f62000c1e1b00 */
[----:B---3--:R-:W-:Y:S01]  /*0230*/  DFMA R10, R16, R10, R18 ;  /* 0x0000000a100a722b */ /* 0x008fe20000000012 */
[----:B------:R-:W-:Y:S01]  /*0240*/  IMAD.WIDE.U32 R16, R25, 0x8, R2 ;  /* 0x0000000819107825 */ /* 0x000fe200078e0002 */
[----:B------:R-:W-:-:S03]  /*0250*/  IADD3 R25, PT, PT, R23, 0x5, RZ ;  /* 0x0000000517197810 */ /* 0x000fc60007ffe0ff */
[C---:B------:R-:W-:Y:S01]  /*0260*/  IMAD.WIDE.U32 R18, R27.reuse, 0x8, R6 ;  /* 0x000000081b127825 */ /* 0x040fe200078e0006 */
[----:B------:R-:W-:Y:S01]  /*0270*/  IADD3 R27, PT, PT, R27, UR7, RZ ;  /* 0x000000071b1b7c10 */ /* 0x000fe2000fffe0ff */
[----:B------:R-:W2:Y:S01]  /*0280*/  LDG.E.64 R16, desc[UR4][R16.64] ;  /* 0x0000000410107981 */ /* 0x000ea2000c1e1b00 */
[----:B----4-:R-:W-:-:S03]  /*0290*/  DFMA R10, R12, R14, R10 ;  /* 0x0000000e0c0a722b */ /* 0x010fc6000000000a */
[----:B------:R-:W2:Y:S01]  /*02a0*/  LDG.E.64 R18, desc[UR4][R18.64] ;  /* 0x0000000412127981 */ /* 0x000ea2000c1e1b00 */
[----:B------:R-:W-:Y:S01]  /*02b0*/  IMAD.WIDE.U32 R12, R25, 0x8, R2 ;  /* 0x00000008190c7825 */ /* 0x000fe200078e0002 */
[----:B------:R-:W-:-:S03]  /*02c0*/  IADD3 R25, PT, PT, R23, 0x7, RZ ;  /* 0x0000000717197810 */ /* 0x000fc60007ffe0ff */
[C---:B------:R-:W-:Y:S01]  /*02d0*/  IMAD.WIDE.U32 R14, R27.reuse, 0x8, R6 ;  /* 0x000000081b0e7825 */ /* 0x040fe200078e0006 */
[----:B------:R-:W-:Y:S01]  /*02e0*/  IADD3 R27, PT, PT, R27, UR7, RZ ;  /* 0x000000071b1b7c10 */ /* 0x000fe2000fffe0ff */
[----:B------:R-:W3:Y:S02]  /*02f0*/  LDG.E.64 R12, desc[UR4][R12.64] ;  /* 0x000000040c0c7981 */ /* 0x000ee4000c1e1b00 */
[--C-:B------:R-:W-:Y:S02]  /*0300*/  IMAD.WIDE.U32 R22, R29, 0x8, R2.reuse ;  /* 0x000000081d167825 */ /* 0x100fe400078e0002 */
[----:B------:R-:W3:Y:S02]  /*0310*/  LDG.E.64 R14, desc[UR4][R14.64] ;  /* 0x000000040e0e7981 */ /* 0x000ee4000c1e1b00 */
[----:B------:R-:W-:Y:S02]  /*0320*/  IMAD.WIDE.U32 R2, R25, 0x8, R2 ;  /* 0x0000000819027825 */ /* 0x000fe400078e0002 */
[----:B------:R-:W4:Y:S02]  /*0330*/  LDG.E.64 R22, desc[UR4][R22.64] ;  /* 0x0000000416167981 */ /* 0x000f24000c1e1b00 */
[C-C-:B------:R-:W-:Y:S01]  /*0340*/  IMAD.WIDE.U32 R24, R27.reuse, 0x8, R6.reuse ;  /* 0x000000081b187825 */ /* 0x140fe200078e0006 */
[----:B------:R-:W-:Y:S01]  /*0350*/  IADD3 R27, PT, PT, R27, UR7, RZ ;  /* 0x000000071b1b7c10 */ /* 0x000fe2000fffe0ff */
[----:B------:R-:W4:Y:S04]  /*0360*/  LDG.E.64 R2, desc[UR4][R2.64] ;  /* 0x0000000402027981 */ /* 0x000f28000c1e1b00 */
[----:B------:R-:W4:Y:S01]  /*0370*/  LDG.E.64 R24, desc[UR4][R24.64] ;  /* 0x0000000418187981 */ /* 0x000f22000c1e1b00 */
[----:B------:R-:W-:-:S06]  /*0380*/  IMAD.WIDE.U32 R6, R27, 0x8, R6 ;  /* 0x000000081b067825 */ /* 0x000fcc00078e0006 */
[----:B------:R-:W4:Y:S01]  /*0390*/  LDG.E.64 R6, desc[UR4][R6.64] ;  /* 0x0000000406067981 */ /* 0x000f22000c1e1b00 */
[----:B------:R-:W-:Y:S01]  /*03a0*/  IMAD R21, R0, UR7, R21 ;  /* 0x0000000700157c24 */ /* 0x000fe2000f8e0215 */
[----:B-----5:R-:W-:Y:S01]  /*03b0*/  DFMA R4, R8, R4, R10 ;  /* 0x000000040804722b */ /* 0x020fe2000000000a */
[----:B------:R-:W0:Y:S07]  /*03c0*/  LDC.64 R8, c[0x0][0x3a0] ;  /* 0x0000e800ff087b82 */ /* 0x000e2e0000000a00 */
[----:B--2---:R-:W-:-:S08]  /*03d0*/  DFMA R4, R16, R18, R4 ;  /* 0x000000121004722b */ /* 0x004fd00000000004 */
[----:B---3--:R-:W-:Y:S01]  /*03e0*/  DFMA R4, R12, R14, R4 ;  /* 0x0000000e0c04722b */ /* 0x008fe20000000004 */
[----:B0-----:R-:W-:-:S07]  /*03f0*/  IMAD.WIDE.U32 R8, R21, 0x8, R8 ;  /* 0x0000000815087825 */ /* 0x001fce00078e0008 */
[----:B----4-:R-:W-:-:S08]  /*0400*/  DFMA R4, R22, R24, R4 ;  /* 0x000000181604722b */ /* 0x010fd00000000004 */
[----:B------:R-:W-:-:S07]  /*0410*/  DFMA R4, R2, R6, R4 ;  /* 0x000000060204722b */ /* 0x000fce0000000004 */
[----:B------:R-:W-:Y:S01]  /*0420*/  STG.E.64 desc[UR4][R8.64], R4 ;  /* 0x0000000408007986 */ /* 0x000fe2000c101b04 */
[----:B------:R-:W-:Y:S05]  /*0430*/  EXIT ;  /* 0x000000000000794d */ /* 0x000fea0003800000 */
.L_x_0:
[----:B------:R-:W-:-:S00]  /*0440*/  BRA `(.L_x_0) ;  /* 0xfffffffc00fc7947 */ /* 0x000fc0000383ffff */
[----:B------:R-:W-:-:S00]  /*0450*/  NOP ;  /* 0x0000000000007918 */ /* 0x000fc00000000000 */
        /* <DEDUP_REMOVED lines=10> */
.L_x_1:


//--------------------- .nv.shared.reserved.0     --------------------------
	.section	.nv.shared.reserved.0,"aw",@nobits
	.weak		__nv_reservedSMEM_offset_0_alias
	.size		__nv_reservedSMEM_offset_0_alias, 0, 64
	.other		__nv_reservedSMEM_offset_0_alias,@"STO_CUDA_RESERVED_SHARED STV_DEFAULT"
__nv_reservedSMEM_offset_0_alias:
	.zero		0
	.zero		64


//--------------------- .nv.constant0._Z4mmulILi8EEvPKdjS1_jPd --------------------------
	.section	.nv.constant0._Z4mmulILi8EEvPKdjS1_jPd,"a",@progbits
	.sectionflags	@""
	.align	4
.nv.constant0._Z4mmulILi8EEvPKdjS1_jPd:
	.zero		936


//--------------------- SYMBOLS --------------------------

	.type		.nv.reservedSmem.offset0,@object
	.size		.nv.reservedSmem.offset0,0x4
